//
// Generated by NVIDIA NVVM Compiler
//
// Compiler Build ID: CL-36424714
// Cuda compilation tools, release 13.0, V13.0.88
// Based on NVVM 20.0.0
//

.version 9.0
.target sm_100
.address_size 64

	// .globl	default_function_kernel

.visible .entry default_function_kernel(
	.param .u64 .ptr .align 1 default_function_kernel_param_0,
	.param .u64 .ptr .align 1 default_function_kernel_param_1
)
.maxntid 24
{
	.reg .pred 	%p<3>;
	.reg .b32 	%r<4>;
	.reg .b32 	%f<20>;
	.reg .b64 	%rd<8>;

	ld.param.u64 	%rd1, [default_function_kernel_param_0];
	ld.param.u64 	%rd2, [default_function_kernel_param_1];
	cvta.to.global.u64 	%rd3, %rd1;
	cvta.to.global.u64 	%rd4, %rd2;
	mov.u32 	%r1, %ctaid.x;
	mov.u32 	%r2, %tid.x;
	mad.lo.s32 	%r3, %r1, 24, %r2;
	mul.wide.u32 	%rd5, %r3, 4;
	add.s64 	%rd6, %rd4, %rd5;
	ld.global.nc.f32 	%f1, [%rd6];
	abs.f32 	%f2, %f1;
	setp.gt.f32 	%p1, %f2, 0f3F800000;
	rcp.approx.ftz.f32 	%f3, %f2;
	selp.f32 	%f4, %f3, %f2, %p1;
	mul.f32 	%f5, %f4, %f4;
	fma.rn.f32 	%f6, %f5, 0f3B2090AA, 0fBC6BE14F;
	fma.rn.f32 	%f7, %f6, %f5, 0f3D23397E;
	fma.rn.f32 	%f8, %f7, %f5, 0fBD948A7A;
	fma.rn.f32 	%f9, %f8, %f5, 0f3DD76B21;
	fma.rn.f32 	%f10, %f9, %f5, 0fBE111E88;
	fma.rn.f32 	%f11, %f10, %f5, 0f3E4CAF60;
	fma.rn.f32 	%f12, %f11, %f5, 0fBEAAAA27;
	mul.f32 	%f13, %f5, %f12;
	fma.rn.f32 	%f14, %f13, %f4, %f4;
	neg.f32 	%f15, %f14;
	fma.rn.f32 	%f16, 0f3F6EE581, 0f3FD774EB, %f15;
	selp.f32 	%f17, %f16, %f14, %p1;
	setp.num.f32 	%p2, %f2, %f2;
	copysign.f32 	%f18, %f1, %f17;
	selp.f32 	%f19, %f18, %f17, %p2;
	add.s64 	%rd7, %rd3, %rd5;
	st.global.f32 	[%rd7], %f19;
	ret;

}
	// .globl	default_function_kernel_2
.visible .entry default_function_kernel_2(
	.param .u64 .ptr .align 1 default_function_kernel_2_param_0,
	.param .u64 .ptr .align 1 default_function_kernel_2_param_1
)
.maxntid 32
{
	.reg .pred 	%p<5>;
	.reg .b32 	%r<8>;
	.reg .b32 	%f<23>;
	.reg .b64 	%rd<8>;

	ld.param.u64 	%rd1, [default_function_kernel_2_param_0];
	ld.param.u64 	%rd2, [default_function_kernel_2_param_1];
	mov.u32 	%r1, %ctaid.x;
	shl.b32 	%r3, %r1, 2;
	mov.u32 	%r2, %tid.x;
	shr.u32 	%r4, %r2, 3;
	or.b32  	%r5, %r3, %r4;
	setp.gt.u32 	%p1, %r5, 8;
	@%p1 bra 	$L__BB1_2;
	cvta.to.global.u64 	%rd3, %rd2;
	cvta.to.global.u64 	%rd4, %rd1;
	shl.b32 	%r6, %r1, 5;
	or.b32  	%r7, %r6, %r2;
	mul.wide.u32 	%rd5, %r7, 4;
	add.s64 	%rd6, %rd3, %rd5;
	ld.global.nc.f32 	%f1, [%rd6];
	abs.f32 	%f2, %f1;
	fma.rn.f32 	%f3, %f2, 0fBF000000, 0f3F000000;
	rsqrt.approx.ftz.f32 	%f4, %f3;
	mul.f32 	%f5, %f4, %f3;
	mul.f32 	%f6, %f4, 0fBF000000;
	fma.rn.f32 	%f7, %f5, %f6, 0f3F000000;
	fma.rn.f32 	%f8, %f5, %f7, %f5;
	setp.eq.f32 	%p2, %f2, 0f3F800000;
	selp.f32 	%f9, 0f00000000, %f8, %p2;
	setp.gt.f32 	%p3, %f2, 0f3F0F5C29;
	selp.f32 	%f10, %f9, %f2, %p3;
	mul.f32 	%f11, %f10, %f10;
	fma.rn.f32 	%f12, %f11, 0f3D4DD2F7, 0f3C99CA97;
	fma.rn.f32 	%f13, %f12, %f11, 0f3D3F90E8;
	fma.rn.f32 	%f14, %f13, %f11, 0f3D993CCF;
	fma.rn.f32 	%f15, %f14, %f11, 0f3E2AAC04;
	mul.f32 	%f16, %f11, %f15;
	fma.rn.f32 	%f17, %f16, %f10, %f10;
	mul.f32 	%f18, %f17, 0fC0000000;
	fma.rn.f32 	%f19, 0f3F6EE581, 0f3FD774EB, %f18;
	selp.f32 	%f20, %f19, %f17, %p3;
	setp.num.f32 	%p4, %f20, %f20;
	copysign.f32 	%f21, %f1, %f20;
	selp.f32 	%f22, %f21, %f20, %p4;
	add.s64 	%rd7, %rd4, %rd5;
	st.global.f32 	[%rd7], %f22;
$L__BB1_2:
	ret;

}
	// .globl	default_function_kernel_1
.visible .entry default_function_kernel_1(
	.param .u64 .ptr .align 1 default_function_kernel_1_param_0,
	.param .u64 .ptr .align 1 default_function_kernel_1_param_1
)
.maxntid 32
{
	.reg .pred 	%p<8>;
	.reg .b32 	%r<14>;
	.reg .b32 	%f<53>;
	.reg .b64 	%rd<9>;

	ld.param.u64 	%rd1, [default_function_kernel_1_param_0];
	ld.param.u64 	%rd2, [default_function_kernel_1_param_1];
	mov.u32 	%r1, %ctaid.x;
	shl.b32 	%r5, %r1, 2;
	mov.u32 	%r2, %tid.x;
	shr.u32 	%r6, %r2, 3;
	or.b32  	%r7, %r5, %r6;
	setp.gt.u32 	%p1, %r7, 8;
	@%p1 bra 	$L__BB2_4;
	cvta.to.global.u64 	%rd3, %rd2;
	shl.b32 	%r8, %r1, 5;
	or.b32  	%r3, %r8, %r2;
	mul.wide.u32 	%rd4, %r3, 4;
	add.s64 	%rd5, %rd3, %rd4;
	ld.global.nc.f32 	%f1, [%rd5];
	abs.f32 	%f6, %f1;
	mov.f32 	%f7, 0f3F800000;
	sub.f32 	%f8, %f7, %f6;
	rcp.approx.ftz.f32 	%f9, %f8;
	add.f32 	%f10, %f9, %f9;
	mul.f32 	%f11, %f6, %f10;
	setp.gt.f32 	%p2, %f6, 0f7E800000;
	selp.f32 	%f2, 0fC0000000, %f11, %p2;
	add.rz.f32 	%f12, %f2, %f7;
	mov.b32 	%r9, %f12;
	add.s32 	%r10, %r9, -1061158912;
	and.b32  	%r11, %r10, -8388608;
	mov.b32 	%r4, %f2;
	sub.s32 	%r12, %r4, %r11;
	mov.b32 	%f13, %r12;
	sub.s32 	%r13, 1082130432, %r11;
	mov.b32 	%f14, %r13;
	fma.rn.f32 	%f15, %f14, 0f3E800000, 0fBF800000;
	add.f32 	%f16, %f15, %f13;
	cvt.rn.f32.s32 	%f17, %r11;
	mul.f32 	%f18, %f17, 0f34000000;
	fma.rn.f32 	%f19, %f16, 0fBD39BF78, 0f3DD80012;
	fma.rn.f32 	%f20, %f19, %f16, 0fBE0778E0;
	fma.rn.f32 	%f21, %f20, %f16, 0f3E146475;
	fma.rn.f32 	%f22, %f21, %f16, 0fBE2A68DD;
	fma.rn.f32 	%f23, %f22, %f16, 0f3E4CAF9E;
	fma.rn.f32 	%f24, %f23, %f16, 0fBE800042;
	fma.rn.f32 	%f25, %f24, %f16, 0f3EAAAAE6;
	fma.rn.f32 	%f26, %f25, %f16, 0fBF000000;
	mul.f32 	%f27, %f16, %f26;
	fma.rn.f32 	%f28, %f27, %f16, %f16;
	fma.rn.f32 	%f52, %f18, 0f3F317218, %f28;
	setp.lt.u32 	%p3, %r4, 2139095040;
	@%p3 bra 	$L__BB2_3;
	setp.gt.s32 	%p4, %r4, -1082130432;
	fma.rn.f32 	%f29, %f2, 0f7F800000, 0f7F800000;
	selp.f32 	%f30, %f29, %f52, %p4;
	setp.eq.f32 	%p5, %f2, 0f00000000;
	selp.f32 	%f52, 0f80000000, %f30, %p5;
$L__BB2_3:
	mov.f32 	%f31, 0f3F000000;
	copysign.f32 	%f32, %f1, %f31;
	mul.f32 	%f33, %f32, %f52;
	abs.f32 	%f34, %f33;
	setp.gt.f32 	%p6, %f34, 0f3F800000;
	rcp.approx.ftz.f32 	%f35, %f34;
	selp.f32 	%f36, %f35, %f34, %p6;
	mul.f32 	%f37, %f36, %f36;
	fma.rn.f32 	%f38, %f37, 0f3B2090AA, 0fBC6BE14F;
	fma.rn.f32 	%f39, %f38, %f37, 0f3D23397E;
	fma.rn.f32 	%f40, %f39, %f37, 0fBD948A7A;
	fma.rn.f32 	%f41, %f40, %f37, 0f3DD76B21;
	fma.rn.f32 	%f42, %f41, %f37, 0fBE111E88;
	fma.rn.f32 	%f43, %f42, %f37, 0f3E4CAF60;
	fma.rn.f32 	%f44, %f43, %f37, 0fBEAAAA27;
	mul.f32 	%f45, %f37, %f44;
	fma.rn.f32 	%f46, %f45, %f36, %f36;
	neg.f32 	%f47, %f46;
	fma.rn.f32 	%f48, 0f3F6EE581, 0f3FD774EB, %f47;
	selp.f32 	%f49, %f48, %f46, %p6;
	setp.num.f32 	%p7, %f34, %f34;
	copysign.f32 	%f50, %f33, %f49;
	selp.f32 	%f51, %f50, %f49, %p7;
	cvta.to.global.u64 	%rd6, %rd1;
	add.s64 	%rd8, %rd6, %rd4;
	st.global.f32 	[%rd8], %f51;
$L__BB2_4:
	ret;

}
	// .globl	default_function_kernel_3
.visible .entry default_function_kernel_3(
	.param .u64 .ptr .align 1 default_function_kernel_3_param_0,
	.param .u64 .ptr .align 1 default_function_kernel_3_param_1
)
.maxntid 12
{
	.reg .pred 	%p<13>;
	.reg .b32 	%r<16>;
	.reg .b32 	%f<74>;
	.reg .b64 	%rd<9>;

	ld.param.u64 	%rd1, [default_function_kernel_3_param_0];
	ld.param.u64 	%rd2, [default_function_kernel_3_param_1];
	cvta.to.global.u64 	%rd3, %rd2;
	mov.u32 	%r4, %ctaid.x;
	mov.u32 	%r5, %tid.x;
	mad.lo.s32 	%r1, %r4, 12, %r5;
	mul.wide.u32 	%rd4, %r1, 4;
	add.s64 	%rd5, %rd3, %rd4;
	ld.global.nc.f32 	%f1, [%rd5];
	abs.f32 	%f2, %f1;
	fma.rn.f32 	%f13, %f1, %f1, 0f3F800000;
	rsqrt.approx.ftz.f32 	%f14, %f13;
	fma.rn.f32 	%f15, %f13, %f14, 0f3F800000;
	rcp.approx.ftz.f32 	%f16, %f15;
	mul.f32 	%f17, %f2, %f16;
	fma.rn.f32 	%f18, %f2, %f17, %f2;
	setp.gt.f32 	%p1, %f2, 0f4B000000;
	selp.f32 	%f3, %f2, %f18, %p1;
	mov.f32 	%f19, 0f3F800000;
	add.rz.f32 	%f20, %f3, %f19;
	mov.b32 	%r6, %f20;
	add.s32 	%r7, %r6, -1061158912;
	and.b32  	%r8, %r7, -8388608;
	mov.b32 	%r2, %f3;
	sub.s32 	%r9, %r2, %r8;
	mov.b32 	%f21, %r9;
	sub.s32 	%r10, 1082130432, %r8;
	mov.b32 	%f22, %r10;
	fma.rn.f32 	%f23, %f22, 0f3E800000, 0fBF800000;
	add.f32 	%f24, %f23, %f21;
	cvt.rn.f32.s32 	%f25, %r8;
	mul.f32 	%f26, %f25, 0f34000000;
	fma.rn.f32 	%f27, %f24, 0fBD39BF78, 0f3DD80012;
	fma.rn.f32 	%f28, %f27, %f24, 0fBE0778E0;
	fma.rn.f32 	%f29, %f28, %f24, 0f3E146475;
	fma.rn.f32 	%f30, %f29, %f24, 0fBE2A68DD;
	fma.rn.f32 	%f31, %f30, %f24, 0f3E4CAF9E;
	fma.rn.f32 	%f32, %f31, %f24, 0fBE800042;
	fma.rn.f32 	%f33, %f32, %f24, 0f3EAAAAE6;
	fma.rn.f32 	%f34, %f33, %f24, 0fBF000000;
	mul.f32 	%f35, %f24, %f34;
	fma.rn.f32 	%f36, %f35, %f24, %f24;
	fma.rn.f32 	%f72, %f26, 0f3F317218, %f36;
	setp.lt.u32 	%p2, %r2, 2139095040;
	@%p2 bra 	$L__BB3_2;
	setp.gt.s32 	%p3, %r2, -1082130432;
	fma.rn.f32 	%f37, %f3, 0f7F800000, 0f7F800000;
	selp.f32 	%f38, %f37, %f72, %p3;
	setp.eq.f32 	%p4, %f3, 0f00000000;
	selp.f32 	%f72, 0f80000000, %f38, %p4;
$L__BB3_2:
	setp.gt.f32 	%p5, %f2, 0f4B000000;
	add.f32 	%f39, %f72, 0f3F317218;
	selp.f32 	%f40, %f39, %f72, %p5;
	setp.num.f32 	%p6, %f2, %f2;
	copysign.f32 	%f41, %f1, %f40;
	selp.f32 	%f7, %f41, %f40, %p6;
	abs.f32 	%f8, %f7;
	fma.rn.f32 	%f42, %f7, %f7, 0f3F800000;
	rsqrt.approx.ftz.f32 	%f43, %f42;
	fma.rn.f32 	%f44, %f42, %f43, 0f3F800000;
	rcp.approx.ftz.f32 	%f45, %f44;
	mul.f32 	%f46, %f8, %f45;
	fma.rn.f32 	%f47, %f8, %f46, %f8;
	setp.gt.f32 	%p7, %f8, 0f4B000000;
	selp.f32 	%f9, %f8, %f47, %p7;
	mov.f32 	%f48, 0f3F800000;
	add.rz.f32 	%f49, %f9, %f48;
	mov.b32 	%r11, %f49;
	add.s32 	%r12, %r11, -1061158912;
	and.b32  	%r13, %r12, -8388608;
	mov.b32 	%r3, %f9;
	sub.s32 	%r14, %r3, %r13;
	mov.b32 	%f50, %r14;
	sub.s32 	%r15, 1082130432, %r13;
	mov.b32 	%f51, %r15;
	fma.rn.f32 	%f52, %f51, 0f3E800000, 0fBF800000;
	add.f32 	%f53, %f52, %f50;
	cvt.rn.f32.s32 	%f54, %r13;
	mul.f32 	%f55, %f54, 0f34000000;
	fma.rn.f32 	%f56, %f53, 0fBD39BF78, 0f3DD80012;
	fma.rn.f32 	%f57, %f56, %f53, 0fBE0778E0;
	fma.rn.f32 	%f58, %f57, %f53, 0f3E146475;
	fma.rn.f32 	%f59, %f58, %f53, 0fBE2A68DD;
	fma.rn.f32 	%f60, %f59, %f53, 0f3E4CAF9E;
	fma.rn.f32 	%f61, %f60, %f53, 0fBE800042;
	fma.rn.f32 	%f62, %f61, %f53, 0f3EAAAAE6;
	fma.rn.f32 	%f63, %f62, %f53, 0fBF000000;
	mul.f32 	%f64, %f53, %f63;
	fma.rn.f32 	%f65, %f64, %f53, %f53;
	fma.rn.f32 	%f73, %f55, 0f3F317218, %f65;
	setp.lt.u32 	%p8, %r3, 2139095040;
	@%p8 bra 	$L__BB3_4;
	setp.gt.s32 	%p9, %r3, -1082130432;
	fma.rn.f32 	%f66, %f9, 0f7F800000, 0f7F800000;
	selp.f32 	%f67, %f66, %f73, %p9;
	setp.eq.f32 	%p10, %f9, 0f00000000;
	selp.f32 	%f73, 0f80000000, %f67, %p10;
$L__BB3_4:
	setp.gt.f32 	%p11, %f8, 0f4B000000;
	cvta.to.global.u64 	%rd6, %rd1;
	add.f32 	%f68, %f73, 0f3F317218;
	selp.f32 	%f69, %f68, %f73, %p11;
	setp.num.f32 	%p12, %f8, %f8;
	copysign.f32 	%f70, %f7, %f69;
	selp.f32 	%f71, %f70, %f69, %p12;
	add.s64 	%rd8, %rd6, %rd4;
	st.global.f32 	[%rd8], %f71;
	ret;

}


// ===== COMPILED SASS (sm_100) =====

	.target	sm_100

	.elftype	@"ET_EXEC"


//--------------------- .note.nv.tkinfo           --------------------------
	.section	.note.nv.tkinfo,"",@"SHT_NOTE"
	.sectionflags	@"SHF_NOTE_NV_TKINFO"
	.tkinfo
        /*0018*/ 	.word	0x00000002
        /*0030*/ 	.string	""
        /*0030*/ 	.string	"ptxas"
        /*0030*/ 	.string	"Cuda compilation tools, release 13.0, V13.0.88"
        /*0030*/ 	.string	"Build cuda_13.0.r13.0/compiler.36424714_0"
        /*0030*/ 	.string	"-arch sm_100 -m 64 "



//--------------------- .note.nv.cuinfo           --------------------------
	.section	.note.nv.cuinfo,"",@"SHT_NOTE"
	.sectionflags	@"SHF_NOTE_NV_CUINFO"
        /*0018*/ 	.short	0x0002
        /*001a*/ 	.short	0x0064
        /*001c*/ 	.short	0x0082
	.zero		2


//--------------------- .nv.info                  --------------------------
	.section	.nv.info,"",@"SHT_CUDA_INFO"
	.align	4


	//----- nvinfo : EIATTR_REGCOUNT
	.align		4
        /*0000*/ 	.byte	0x04, 0x2f
        /*0002*/ 	.short	(.L_1 - .L_0)
	.align		4
.L_0:
        /*0004*/ 	.word	index@(default_function_kernel)
        /*0008*/ 	.word	0x0000000c


	//----- nvinfo : EIATTR_FRAME_SIZE
	.align		4
.L_1:
        /*000c*/ 	.byte	0x04, 0x11
        /*000e*/ 	.short	(.L_3 - .L_2)
	.align		4
.L_2:
        /*0010*/ 	.word	index@(default_function_kernel)
        /*0014*/ 	.word	0x00000000


	//----- nvinfo : EIATTR_REGCOUNT
	.align		4
.L_3:
        /*0018*/ 	.byte	0x04, 0x2f
        /*001a*/ 	.short	(.L_5 - .L_4)
	.align		4
.L_4:
        /*001c*/ 	.word	index@(default_function_kernel_2)
        /*0020*/ 	.word	0x0000000c


	//----- nvinfo : EIATTR_FRAME_SIZE
	.align		4
.L_5:
        /*0024*/ 	.byte	0x04, 0x11
        /*0026*/ 	.short	(.L_7 - .L_6)
	.align		4
.L_6:
        /*0028*/ 	.word	index@(default_function_kernel_2)
        /*002c*/ 	.word	0x00000000


	//----- nvinfo : EIATTR_REGCOUNT
	.align		4
.L_7:
        /*0030*/ 	.byte	0x04, 0x2f
        /*0032*/ 	.short	(.L_9 - .L_8)
	.align		4
.L_8:
        /*0034*/ 	.word	index@(default_function_kernel_1)
        /*0038*/ 	.word	0x0000000c


	//----- nvinfo : EIATTR_FRAME_SIZE
	.align		4
.L_9:
        /*003c*/ 	.byte	0x04, 0x11
        /*003e*/ 	.short	(.L_11 - .L_10)
	.align		4
.L_10:
        /*0040*/ 	.word	index@(default_function_kernel_1)
        /*0044*/ 	.word	0x00000000


	//----- nvinfo : EIATTR_REGCOUNT
	.align		4
.L_11:
        /*0048*/ 	.byte	0x04, 0x2f
        /*004a*/ 	.short	(.L_13 - .L_12)
	.align		4
.L_12:
        /*004c*/ 	.word	index@(default_function_kernel_3)
        /*0050*/ 	.word	0x0000000c


	//----- nvinfo : EIATTR_FRAME_SIZE
	.align		4
.L_13:
        /*0054*/ 	.byte	0x04, 0x11
        /*0056*/ 	.short	(.L_15 - .L_14)
	.align		4
.L_14:
        /*0058*/ 	.word	index@(default_function_kernel_3)
        /*005c*/ 	.word	0x00000000


	//----- nvinfo : EIATTR_MIN_STACK_SIZE
	.align		4
.L_15:
        /*0060*/ 	.byte	0x04, 0x12
        /*0062*/ 	.short	(.L_17 - .L_16)
	.align		4
.L_16:
        /*0064*/ 	.word	index@(default_function_kernel_3)
        /*0068*/ 	.word	0x00000000


	//----- nvinfo : EIATTR_MIN_STACK_SIZE
	.align		4
.L_17:
        /*006c*/ 	.byte	0x04, 0x12
        /*006e*/ 	.short	(.L_19 - .L_18)
	.align		4
.L_18:
        /*0070*/ 	.word	index@(default_function_kernel_1)
        /*0074*/ 	.word	0x00000000


	//----- nvinfo : EIATTR_MIN_STACK_SIZE
	.align		4
.L_19:
        /*0078*/ 	.byte	0x04, 0x12
        /*007a*/ 	.short	(.L_21 - .L_20)
	.align		4
.L_20:
        /*007c*/ 	.word	index@(default_function_kernel_2)
        /*0080*/ 	.word	0x00000000


	//----- nvinfo : EIATTR_MIN_STACK_SIZE
	.align		4
.L_21:
        /*0084*/ 	.byte	0x04, 0x12
        /*0086*/ 	.short	(.L_23 - .L_22)
	.align		4
.L_22:
        /*0088*/ 	.word	index@(default_function_kernel)
        /*008c*/ 	.word	0x00000000
.L_23:


//--------------------- .nv.compat                --------------------------
	.section	.nv.compat,"",@"SHT_CUDA_COMPAT_INFO"
	.align	4
        /*0000*/ 	.byte	0x02, 0x09, 0x00, 0x00, 0x02, 0x02, 0x01, 0x00, 0x02, 0x05, 0x05, 0x00, 0x03, 0x07, 0x01, 0x01
        /*0010*/ 	.byte	0x02, 0x03, 0x00, 0x00, 0x02, 0x06, 0x01, 0x00, 0x04, 0x0b, 0x08, 0x00, 0x01, 0x00, 0x00, 0x00
        /*0020*/ 	.byte	0x00, 0x00, 0x00, 0x00


//--------------------- .nv.info.default_function_kernel_3 --------------------------
	.section	.nv.info.default_function_kernel_3,"",@"SHT_CUDA_INFO"
	.sectionflags	@""
	.align	4


	//----- nvinfo : EIATTR_CUDA_API_VERSION
	.align		4
        /*0000*/ 	.byte	0x04, 0x37
        /*0002*/ 	.short	(.L_25 - .L_24)
.L_24:
        /*0004*/ 	.word	0x00000082


	//----- nvinfo : EIATTR_KPARAM_INFO
	.align		4
.L_25:
        /*0008*/ 	.byte	0x04, 0x17
        /*000a*/ 	.short	(.L_27 - .L_26)
.L_26:
        /*000c*/ 	.word	0x00000000
        /*0010*/ 	.short	0x0001
        /*0012*/ 	.short	0x0008
        /*0014*/ 	.byte	0x00, 0xf5, 0x21, 0x00


	//----- nvinfo : EIATTR_KPARAM_INFO
	.align		4
.L_27:
        /*0018*/ 	.byte	0x04, 0x17
        /*001a*/ 	.short	(.L_29 - .L_28)
.L_28:
        /*001c*/ 	.word	0x00000000
        /*0020*/ 	.short	0x0000
        /*0022*/ 	.short	0x0000
        /*0024*/ 	.byte	0x00, 0xf5, 0x21, 0x00


	//----- nvinfo : EIATTR_SPARSE_MMA_MASK
	.align		4
.L_29:
        /*0028*/ 	.byte	0x03, 0x50
        /*002a*/ 	.short	0x0000


	//----- nvinfo : EIATTR_MAXREG_COUNT
	.align		4
        /*002c*/ 	.byte	0x03, 0x1b
        /*002e*/ 	.short	0x00ff


	//----- nvinfo : EIATTR_MERCURY_ISA_VERSION
	.align		4
        /*0030*/ 	.byte	0x03, 0x5f
        /*0032*/ 	.short	0x0101


	//----- nvinfo : EIATTR_VRC_CTA_INIT_COUNT
	.align		4
        /*0034*/ 	.byte	0x02, 0x4a
	.zero		1
	.zero		1


	//----- nvinfo : EIATTR_EXIT_INSTR_OFFSETS
	.align		4
        /*0038*/ 	.byte	0x04, 0x1c
        /*003a*/ 	.short	(.L_31 - .L_30)


	//   ....[0]....
.L_30:
        /*003c*/ 	.word	0x000005a0


	//----- nvinfo : EIATTR_MAX_THREADS
	.align		4
.L_31:
        /*0040*/ 	.byte	0x04, 0x05
        /*0042*/ 	.short	(.L_33 - .L_32)
.L_32:
        /*0044*/ 	.word	0x0000000c
        /*0048*/ 	.word	0x00000001
        /*004c*/ 	.word	0x00000001


	//----- nvinfo : EIATTR_CBANK_PARAM_SIZE
	.align		4
.L_33:
        /*0050*/ 	.byte	0x03, 0x19
        /*0052*/ 	.short	0x0010


	//----- nvinfo : EIATTR_PARAM_CBANK
	.align		4
        /*0054*/ 	.byte	0x04, 0x0a
        /*0056*/ 	.short	(.L_35 - .L_34)
	.align		4
.L_34:
        /*0058*/ 	.word	index@(.nv.constant0.default_function_kernel_3)
        /*005c*/ 	.short	0x0380
        /*005e*/ 	.short	0x0010


	//----- nvinfo : EIATTR_SW_WAR
	.align		4
.L_35:
        /*0060*/ 	.byte	0x04, 0x36
        /*0062*/ 	.short	(.L_37 - .L_36)
.L_36:
        /*0064*/ 	.word	0x00000008
.L_37:


//--------------------- .nv.info.default_function_kernel_1 --------------------------
	.section	.nv.info.default_function_kernel_1,"",@"SHT_CUDA_INFO"
	.sectionflags	@""
	.align	4


	//----- nvinfo : EIATTR_CUDA_API_VERSION
	.align		4
        /*0000*/ 	.byte	0x04, 0x37
        /*0002*/ 	.short	(.L_39 - .L_38)
.L_38:
        /*0004*/ 	.word	0x00000082


	//----- nvinfo : EIATTR_KPARAM_INFO
	.align		4
.L_39:
        /*0008*/ 	.byte	0x04, 0x17
        /*000a*/ 	.short	(.L_41 - .L_40)
.L_40:
        /*000c*/ 	.word	0x00000000
        /*0010*/ 	.short	0x0001
        /*0012*/ 	.short	0x0008
        /*0014*/ 	.byte	0x00, 0xf5, 0x21, 0x00


	//----- nvinfo : EIATTR_KPARAM_INFO
	.align		4
.L_41:
        /*0018*/ 	.byte	0x04, 0x17
        /*001a*/ 	.short	(.L_43 - .L_42)
.L_42:
        /*001c*/ 	.word	0x00000000
        /*0020*/ 	.short	0x0000
        /*0022*/ 	.short	0x0000
        /*0024*/ 	.byte	0x00, 0xf5, 0x21, 0x00


	//----- nvinfo : EIATTR_SPARSE_MMA_MASK
	.align		4
.L_43:
        /*0028*/ 	.byte	0x03, 0x50
        /*002a*/ 	.short	0x0000


	//----- nvinfo : EIATTR_MAXREG_COUNT
	.align		4
        /*002c*/ 	.byte	0x03, 0x1b
        /*002e*/ 	.short	0x00ff


	//----- nvinfo : EIATTR_MERCURY_ISA_VERSION
	.align		4
        /*0030*/ 	.byte	0x03, 0x5f
        /*0032*/ 	.short	0x0101


	//----- nvinfo : EIATTR_VRC_CTA_INIT_COUNT
	.align		4
        /*0034*/ 	.byte	0x02, 0x4a
	.zero		1
	.zero		1


	//----- nvinfo : EIATTR_EXIT_INSTR_OFFSETS
	.align		4
        /*0038*/ 	.byte	0x04, 0x1c
        /*003a*/ 	.short	(.L_45 - .L_44)


	//   ....[0]....
.L_44:
        /*003c*/ 	.word	0x00000070


	//   ....[1]....
        /*0040*/ 	.word	0x00000490


	//----- nvinfo : EIATTR_MAX_THREADS
	.align		4
.L_45:
        /*0044*/ 	.byte	0x04, 0x05
        /*0046*/ 	.short	(.L_47 - .L_46)
.L_46:
        /*0048*/ 	.word	0x00000020
        /*004c*/ 	.word	0x00000001
        /*0050*/ 	.word	0x00000001


	//----- nvinfo : EIATTR_CBANK_PARAM_SIZE
	.align		4
.L_47:
        /*0054*/ 	.byte	0x03, 0x19
        /*0056*/ 	.short	0x0010


	//----- nvinfo : EIATTR_PARAM_CBANK
	.align		4
        /*0058*/ 	.byte	0x04, 0x0a
        /*005a*/ 	.short	(.L_49 - .L_48)
	.align		4
.L_48:
        /*005c*/ 	.word	index@(.nv.constant0.default_function_kernel_1)
        /*0060*/ 	.short	0x0380
        /*0062*/ 	.short	0x0010


	//----- nvinfo : EIATTR_SW_WAR
	.align		4
.L_49:
        /*0064*/ 	.byte	0x04, 0x36
        /*0066*/ 	.short	(.L_51 - .L_50)
.L_50:
        /*0068*/ 	.word	0x00000008
.L_51:


//--------------------- .nv.info.default_function_kernel_2 --------------------------
	.section	.nv.info.default_function_kernel_2,"",@"SHT_CUDA_INFO"
	.sectionflags	@""
	.align	4


	//----- nvinfo : EIATTR_CUDA_API_VERSION
	.align		4
        /*0000*/ 	.byte	0x04, 0x37
        /*0002*/ 	.short	(.L_53 - .L_52)
.L_52:
        /*0004*/ 	.word	0x00000082


	//----- nvinfo : EIATTR_KPARAM_INFO
	.align		4
.L_53:
        /*0008*/ 	.byte	0x04, 0x17
        /*000a*/ 	.short	(.L_55 - .L_54)
.L_54:
        /*000c*/ 	.word	0x00000000
        /*0010*/ 	.short	0x0001
        /*0012*/ 	.short	0x0008
        /*0014*/ 	.byte	0x00, 0xf5, 0x21, 0x00


	//----- nvinfo : EIATTR_KPARAM_INFO
	.align		4
.L_55:
        /*0018*/ 	.byte	0x04, 0x17
        /*001a*/ 	.short	(.L_57 - .L_56)
.L_56:
        /*001c*/ 	.word	0x00000000
        /*0020*/ 	.short	0x0000
        /*0022*/ 	.short	0x0000
        /*0024*/ 	.byte	0x00, 0xf5, 0x21, 0x00


	//----- nvinfo : EIATTR_SPARSE_MMA_MASK
	.align		4
.L_57:
        /*0028*/ 	.byte	0x03, 0x50
        /*002a*/ 	.short	0x0000


	//----- nvinfo : EIATTR_MAXREG_COUNT
	.align		4
        /*002c*/ 	.byte	0x03, 0x1b
        /*002e*/ 	.short	0x00ff


	//----- nvinfo : EIATTR_MERCURY_ISA_VERSION
	.align		4
        /*0030*/ 	.byte	0x03, 0x5f
        /*0032*/ 	.short	0x0101


	//----- nvinfo : EIATTR_VRC_CTA_INIT_COUNT
	.align		4
        /*0034*/ 	.byte	0x02, 0x4a
	.zero		1
	.zero		1


	//----- nvinfo : EIATTR_EXIT_INSTR_OFFSETS
	.align		4
        /*0038*/ 	.byte	0x04, 0x1c
        /*003a*/ 	.short	(.L_59 - .L_58)


	//   ....[0]....
.L_58:
        /*003c*/ 	.word	0x00000070


	//   ....[1]....
        /*0040*/ 	.word	0x000002a0


	//----- nvinfo : EIATTR_MAX_THREADS
	.align		4
.L_59:
        /*0044*/ 	.byte	0x04, 0x05
        /*0046*/ 	.short	(.L_61 - .L_60)
.L_60:
        /*0048*/ 	.word	0x00000020
        /*004c*/ 	.word	0x00000001
        /*0050*/ 	.word	0x00000001


	//----- nvinfo : EIATTR_CBANK_PARAM_SIZE
	.align		4
.L_61:
        /*0054*/ 	.byte	0x03, 0x19
        /*0056*/ 	.short	0x0010


	//----- nvinfo : EIATTR_PARAM_CBANK
	.align		4
        /*0058*/ 	.byte	0x04, 0x0a
        /*005a*/ 	.short	(.L_63 - .L_62)
	.align		4
.L_62:
        /*005c*/ 	.word	index@(.nv.constant0.default_function_kernel_2)
        /*0060*/ 	.short	0x0380
        /*0062*/ 	.short	0x0010


	//----- nvinfo : EIATTR_SW_WAR
	.align		4
.L_63:
        /*0064*/ 	.byte	0x04, 0x36
        /*0066*/ 	.short	(.L_65 - .L_64)
.L_64:
        /*0068*/ 	.word	0x00000008
.L_65:


//--------------------- .nv.info.default_function_kernel --------------------------
	.section	.nv.info.default_function_kernel,"",@"SHT_CUDA_INFO"
	.sectionflags	@""
	.align	4


	//----- nvinfo : EIATTR_CUDA_API_VERSION
	.align		4
        /*0000*/ 	.byte	0x04, 0x37
        /*0002*/ 	.short	(.L_67 - .L_66)
.L_66:
        /*0004*/ 	.word	0x00000082


	//----- nvinfo : EIATTR_KPARAM_INFO
	.align		4
.L_67:
        /*0008*/ 	.byte	0x04, 0x17
        /*000a*/ 	.short	(.L_69 - .L_68)
.L_68:
        /*000c*/ 	.word	0x00000000
        /*0010*/ 	.short	0x0001
        /*0012*/ 	.short	0x0008
        /*0014*/ 	.byte	0x00, 0xf5, 0x21, 0x00


	//----- nvinfo : EIATTR_KPARAM_INFO
	.align		4
.L_69:
        /*0018*/ 	.byte	0x04, 0x17
        /*001a*/ 	.short	(.L_71 - .L_70)
.L_70:
        /*001c*/ 	.word	0x00000000
        /*0020*/ 	.short	0x0000
        /*0022*/ 	.short	0x0000
        /*0024*/ 	.byte	0x00, 0xf5, 0x21, 0x00


	//----- nvinfo : EIATTR_SPARSE_MMA_MASK
	.align		4
.L_71:
        /*0028*/ 	.byte	0x03, 0x50
        /*002a*/ 	.short	0x0000


	//----- nvinfo : EIATTR_MAXREG_COUNT
	.align		4
        /*002c*/ 	.byte	0x03, 0x1b
        /*002e*/ 	.short	0x00ff


	//----- nvinfo : EIATTR_MERCURY_ISA_VERSION
	.align		4
        /*0030*/ 	.byte	0x03, 0x5f
        /*0032*/ 	.short	0x0101


	//----- nvinfo : EIATTR_VRC_CTA_INIT_COUNT
	.align		4
        /*0034*/ 	.byte	0x02, 0x4a
	.zero		1
	.zero		1


	//----- nvinfo : EIATTR_EXIT_INSTR_OFFSETS
	.align		4
        /*0038*/ 	.byte	0x04, 0x1c
        /*003a*/ 	.short	(.L_73 - .L_72)


	//   ....[0]....
.L_72:
        /*003c*/ 	.word	0x000001e0


	//----- nvinfo : EIATTR_MAX_THREADS
	.align		4
.L_73:
        /*0040*/ 	.byte	0x04, 0x05
        /*0042*/ 	.short	(.L_75 - .L_74)
.L_74:
        /*0044*/ 	.word	0x00000018
        /*0048*/ 	.word	0x00000001
        /*004c*/ 	.word	0x00000001


	//----- nvinfo : EIATTR_CBANK_PARAM_SIZE
	.align		4
.L_75:
        /*0050*/ 	.byte	0x03, 0x19
        /*0052*/ 	.short	0x0010


	//----- nvinfo : EIATTR_PARAM_CBANK
	.align		4
        /*0054*/ 	.byte	0x04, 0x0a
        /*0056*/ 	.short	(.L_77 - .L_76)
	.align		4
.L_76:
        /*0058*/ 	.word	index@(.nv.constant0.default_function_kernel)
        /*005c*/ 	.short	0x0380
        /*005e*/ 	.short	0x0010


	//----- nvinfo : EIATTR_SW_WAR
	.align		4
.L_77:
        /*0060*/ 	.byte	0x04, 0x36
        /*0062*/ 	.short	(.L_79 - .L_78)
.L_78:
        /*0064*/ 	.word	0x00000008
.L_79:


//--------------------- .nv.callgraph             --------------------------
	.section	.nv.callgraph,"",@"SHT_CUDA_CALLGRAPH"
	.align	4
	.sectionentsize	8
	.align		4
        /*0000*/ 	.word	0x00000000
	.align		4
        /*0004*/ 	.word	0xffffffff
	.align		4
        /*0008*/ 	.word	0x00000000
	.align		4
        /*000c*/ 	.word	0xfffffffe
	.align		4
        /*0010*/ 	.word	0x00000000
	.align		4
        /*0014*/ 	.word	0xfffffffd
	.align		4
        /*0018*/ 	.word	0x00000000
	.align		4
        /*001c*/ 	.word	0xfffffffc


//--------------------- .text.default_function_kernel_3 --------------------------
	.section	.text.default_function_kernel_3,"ax",@progbits
	.align	128
        .global         default_function_kernel_3
        .type           default_function_kernel_3,@function
        .size           default_function_kernel_3,(.L_x_4 - default_function_kernel_3)
        .other          default_function_kernel_3,@"STO_CUDA_ENTRY STV_DEFAULT"
default_function_kernel_3:
.text.default_function_kernel_3:
[----:B------:R-:W-:Y:S01]  /*0000*/  LDC R1, c[0x0][0x37c] ;  /* 0x0000df00ff017b82 */ /* 0x000fe20000000800 */
[----:B------:R-:W0:Y:S07]  /*0010*/  S2R R0, SR_CTAID.X ;  /* 0x0000000000007919 */ /* 0x000e2e0000002500 */
[----:B------:R-:W1:Y:S01]  /*0020*/  LDC.64 R2, c[0x0][0x388] ;  /* 0x0000e200ff027b82 */ /* 0x000e620000000a00 */
[----:B------:R-:W2:Y:S01]  /*0030*/  LDCU.64 UR4, c[0x0][0x358] ;  /* 0x00006b00ff0477ac */ /* 0x000ea20008000a00 */
[----:B------:R-:W0:Y:S02]  /*0040*/  S2R R5, SR_TID.X ;  /* 0x0000000000057919 */ /* 0x000e240000002100 */
[----:B0-----:R-:W-:-:S04]  /*0050*/  IMAD R0, R0, 0xc, R5 ;  /* 0x0000000c00007824 */ /* 0x001fc800078e0205 */
[----:B-1----:R-:W-:-:S06]  /*0060*/  IMAD.WIDE.U32 R2, R0, 0x4, R2 ;  /* 0x0000000400027825 */ /* 0x002fcc00078e0002 */
[----:B--2---:R-:W2:Y:S01]  /*0070*/  LDG.E.CONSTANT R2, desc[UR4][R2.64] ;  /* 0x0000000402027981 */ /* 0x004ea2000c1e9900 */
[----:B------:R-:W-:Y:S01]  /*0080*/  HFMA2 R8, -RZ, RZ, 1.625, 0 ;  /* 0x3e800000ff087431 */ /* 0x000fe200000001ff */
[----:B------:R-:W-:Y:S01]  /*0090*/  MOV R9, 0x3d39bf78 ;  /* 0x3d39bf7800097802 */ /* 0x000fe20000000f00 */
[C---:B--2---:R-:W-:Y:S01]  /*00a0*/  FFMA R4, R2.reuse, R2, 1 ;  /* 0x3f80000002047423 */ /* 0x044fe20000000002 */
[----:B------:R-:W-:-:S03]  /*00b0*/  FSETP.GT.AND P0, PT, |R2|, 8388608, PT ;  /* 0x4b0000000200780b */ /* 0x000fc60003f04200 */
[----:B------:R-:W0:Y:S02]  /*00c0*/  MUFU.RSQ R5, R4 ;  /* 0x0000000400057308 */ /* 0x000e240000001400 */
[----:B0-----:R-:W-:-:S06]  /*00d0*/  FFMA R5, R4, R5, 1 ;  /* 0x3f80000004057423 */ /* 0x001fcc0000000005 */
[----:B------:R-:W0:Y:S02]  /*00e0*/  MUFU.RCP R5, R5 ;  /* 0x0000000500057308 */ /* 0x000e240000001000 */
[----:B0-----:R-:W-:-:S04]  /*00f0*/  FMUL R7, |R2|, R5 ;  /* 0x0000000502077220 */ /* 0x001fc80000400200 */
[----:B------:R-:W-:-:S05]  /*0100*/  FFMA R7, |R2|, R7, |R2| ;  /* 0x0000000702077223 */ /* 0x000fca0000000602 */
[----:B------:R-:W-:-:S04]  /*0110*/  FSEL R7, |R2|, R7, P0 ;  /* 0x0000000702077208 */ /* 0x000fc80000000200 */
[C---:B------:R-:W-:Y:S01]  /*0120*/  ISETP.GE.U32.AND P1, PT, R7.reuse, 0x7f800000, PT ;  /* 0x7f8000000700780c */ /* 0x040fe20003f26070 */
[----:B------:R-:W-:-:S03]  /*0130*/  FADD.RZ R6, R7, 1 ;  /* 0x3f80000007067421 */ /* 0x000fc6000000c000 */
[----:B------:R-:W-:Y:S02]  /*0140*/  ISETP.GT.AND P2, PT, R7, -0x40800000, P1 ;  /* 0xbf8000000700780c */ /* 0x000fe40000f44270 */
[----:B------:R-:W-:-:S04]  /*0150*/  IADD3 R6, PT, PT, R6, -0x3f400000, RZ ;  /* 0xc0c0000006067810 */ /* 0x000fc80007ffe0ff */
[----:B------:R-:W-:-:S04]  /*0160*/  LOP3.LUT R6, R6, 0xff800000, RZ, 0xc0, !PT ;  /* 0xff80000006067812 */ /* 0x000fc800078ec0ff */
[----:B------:R-:W-:Y:S02]  /*0170*/  IADD3 R4, PT, PT, -R6, 0x40800000, RZ ;  /* 0x4080000006047810 */ /* 0x000fe40007ffe1ff */
[-C--:B------:R-:W-:Y:S02]  /*0180*/  IADD3 R3, PT, PT, R7, -R6.reuse, RZ ;  /* 0x8000000607037210 */ /* 0x080fe40007ffe0ff */
[----:B------:R-:W-:Y:S01]  /*0190*/  I2FP.F32.S32 R6, R6 ;  /* 0x0000000600067245 */ /* 0x000fe20000201400 */
[----:B------:R-:W-:-:S04]  /*01a0*/  FFMA R4, R4, R8, -1 ;  /* 0xbf80000004047423 */ /* 0x000fc80000000008 */
[----:B------:R-:W-:Y:S01]  /*01b0*/  FADD R3, R3, R4 ;  /* 0x0000000403037221 */ /* 0x000fe20000000000 */
[----:B------:R-:W-:-:S03]  /*01c0*/  FMUL R6, R6, 1.1920928955078125e-07 ;  /* 0x3400000006067820 */ /* 0x000fc60000400000 */
[----:B------:R-:W-:-:S04]  /*01d0*/  FFMA R4, R3, -R9, 0.10546888411045074463 ;  /* 0x3dd8001203047423 */ /* 0x000fc80000000809 */
[----:B------:R-:W-:-:S04]  /*01e0*/  FFMA R4, R3, R4, -0.13229703903198242188 ;  /* 0xbe0778e003047423 */ /* 0x000fc80000000004 */
[----:B------:R-:W-:-:S04]  /*01f0*/  FFMA R4, R3, R4, 0.14491446316242218018 ;  /* 0x3e14647503047423 */ /* 0x000fc80000000004 */
[----:B------:R-:W-:-:S04]  /*0200*/  FFMA R4, R3, R4, -0.16641564667224884033 ;  /* 0xbe2a68dd03047423 */ /* 0x000fc80000000004 */
[----:B------:R-:W-:-:S04]  /*0210*/  FFMA R4, R3, R4, 0.19988867640495300293 ;  /* 0x3e4caf9e03047423 */ /* 0x000fc80000000004 */
[----:B------:R-:W-:-:S04]  /*0220*/  FFMA R4, R3, R4, -0.25000196695327758789 ;  /* 0xbe80004203047423 */ /* 0x000fc80000000004 */
[----:B------:R-:W-:-:S04]  /*0230*/  FFMA R4, R3, R4, 0.33333510160446166992 ;  /* 0x3eaaaae603047423 */ /* 0x000fc80000000004 */
[----:B------:R-:W-:-:S04]  /*0240*/  FFMA R4, R3, R4, -0.5 ;  /* 0xbf00000003047423 */ /* 0x000fc80000000004 */
[----:B------:R-:W-:-:S04]  /*0250*/  FMUL R4, R3, R4 ;  /* 0x0000000403047220 */ /* 0x000fc80000400000 */
[----:B------:R-:W-:Y:S01]  /*0260*/  FFMA R3, R3, R4, R3 ;  /* 0x0000000403037223 */ /* 0x000fe20000000003 */
[----:B------:R-:W-:-:S03]  /*0270*/  @P1 MOV R4, 0x7f800000 ;  /* 0x7f80000000041802 */ /* 0x000fc60000000f00 */
[----:B------:R-:W-:Y:S02]  /*0280*/  FFMA R3, R6, 0.69314718246459960938, R3 ;  /* 0x3f31721806037823 */ /* 0x000fe40000000003 */
[C---:B------:R-:W-:Y:S01]  /*0290*/  @P2 FFMA R3, R7.reuse, R4, +INF ;  /* 0x7f80000007032423 */ /* 0x040fe20000000004 */
[----:B------:R-:W-:-:S04]  /*02a0*/  @P1 FSETP.NEU.AND P2, PT, R7, RZ, PT ;  /* 0x000000ff0700120b */ /* 0x000fc80003f4d000 */
[----:B------:R-:W-:-:S05]  /*02b0*/  @P1 FSEL R3, R3, -RZ, P2 ;  /* 0x800000ff03031208 */ /* 0x000fca0001000000 */
[----:B------:R-:W-:Y:S01]  /*02c0*/  @P0 FADD R3, R3, 0.69314718246459960938 ;  /* 0x3f31721803030421 */ /* 0x000fe20000000000 */
[----:B------:R-:W-:-:S04]  /*02d0*/  FSETP.NAN.AND P0, PT, |R2|, |R2|, PT ;  /* 0x400000020200720b */ /* 0x000fc80003f08200 */
[----:B------:R-:W-:-:S04]  /*02e0*/  LOP3.LUT R2, R3, 0x80000000, R2, 0xb8, !PT ;  /* 0x8000000003027812 */ /* 0x000fc800078eb802 */
[----:B------:R-:W-:-:S04]  /*02f0*/  FSEL R6, R2, R3, !P0 ;  /* 0x0000000302067208 */ /* 0x000fc80004000000 */
[C---:B------:R-:W-:Y:S01]  /*0300*/  FSETP.GT.AND P0, PT, |R6|.reuse, 8388608, PT ;  /* 0x4b0000000600780b */ /* 0x040fe20003f04200 */
[----:B------:R-:W-:-:S04]  /*0310*/  FFMA R2, R6, R6, 1 ;  /* 0x3f80000006027423 */ /* 0x000fc80000000006 */
        /* <DEDUP_REMOVED lines=14> */
[----:B------:R-:W-:Y:S01]  /*0400*/  FFMA R5, R5, R8, -1 ;  /* 0xbf80000005057423 */ /* 0x000fe20000000008 */
[----:B------:R-:W-:-:S03]  /*0410*/  @P1 MOV R8, 0x7f800000 ;  /* 0x7f80000000081802 */ /* 0x000fc60000000f00 */
        /* <DEDUP_REMOVED lines=11> */
[----:B------:R-:W-:-:S04]  /*04d0*/  FFMA R3, R2, R3, R2 ;  /* 0x0000000302037223 */ /* 0x000fc80000000002 */
[----:B------:R-:W-:Y:S01]  /*04e0*/  FFMA R4, R4, 0.69314718246459960938, R3 ;  /* 0x3f31721804047823 */ /* 0x000fe20000000003 */
[C---:B------:R-:W-:Y:S01]  /*04f0*/  @P2 FFMA R4, R7.reuse, R8, +INF ;  /* 0x7f80000007042423 */ /* 0x040fe20000000008 */
[----:B------:R-:W0:Y:S01]  /*0500*/  LDC.64 R2, c[0x0][0x380] ;  /* 0x0000e000ff027b82 */ /* 0x000e220000000a00 */
[----:B------:R-:W-:-:S04]  /*0510*/  @P1 FSETP.NEU.AND P2, PT, R7, RZ, PT ;  /* 0x000000ff0700120b */ /* 0x000fc80003f4d000 */
[----:B------:R-:W-:-:S04]  /*0520*/  @P1 FSEL R4, R4, -RZ, P2 ;  /* 0x800000ff04041208 */ /* 0x000fc80001000000 */
[----:B------:R-:W-:-:S05]  /*0530*/  MOV R5, R4 ;  /* 0x0000000400057202 */ /* 0x000fca0000000f00 */
[----:B------:R-:W-:Y:S01]  /*0540*/  @P0 FADD R5, R5, 0.69314718246459960938 ;  /* 0x3f31721805050421 */ /* 0x000fe20000000000 */
[----:B------:R-:W-:-:S04]  /*0550*/  FSETP.NAN.AND P0, PT, |R6|, |R6|, PT ;  /* 0x400000060600720b */ /* 0x000fc80003f08200 */
[----:B------:R-:W-:-:S04]  /*0560*/  LOP3.LUT R4, R5, 0x80000000, R6, 0xb8, !PT ;  /* 0x8000000005047812 */ /* 0x000fc800078eb806 */
[----:B------:R-:W-:Y:S01]  /*0570*/  FSEL R5, R4, R5, !P0 ;  /* 0x0000000504057208 */ /* 0x000fe20004000000 */
[----:B0-----:R-:W-:-:S05]  /*0580*/  IMAD.WIDE.U32 R2, R0, 0x4, R2 ;  /* 0x0000000400027825 */ /* 0x001fca00078e0002 */
[----:B------:R-:W-:Y:S01]  /*0590*/  STG.E desc[UR4][R2.64], R5 ;  /* 0x0000000502007986 */ /* 0x000fe2000c101904 */
[----:B------:R-:W-:Y:S05]  /*05a0*/  EXIT ;  /* 0x000000000000794d */ /* 0x000fea0003800000 */
.L_x_0:
[----:B------:R-:W-:-:S00]  /*05b0*/  BRA `(.L_x_0) ;  /* 0xfffffffc00fc7947 */ /* 0x000fc0000383ffff */
[----:B------:R-:W-:-:S00]  /*05c0*/  NOP ;  /* 0x0000000000007918 */ /* 0x000fc00000000000 */
        /* <DEDUP_REMOVED lines=11> */
.L_x_4:


//--------------------- .text.default_function_kernel_1 --------------------------
	.section	.text.default_function_kernel_1,"ax",@progbits
	.align	128
        .global         default_function_kernel_1
        .type           default_function_kernel_1,@function
        .size           default_function_kernel_1,(.L_x_5 - default_function_kernel_1)
        .other          default_function_kernel_1,@"STO_CUDA_ENTRY STV_DEFAULT"
default_function_kernel_1:
.text.default_function_kernel_1:
[----:B------:R-:W-:Y:S01]  /*0000*/  LDC R1, c[0x0][0x37c] ;  /* 0x0000df00ff017b82 */ /* 0x000fe20000000800 */
[----:B------:R-:W0:Y:S07]  /*0010*/  S2R R5, SR_TID.X ;  /* 0x0000000000057919 */ /* 0x000e2e0000002100 */
[----:B------:R-:W1:Y:S02]  /*0020*/  S2UR UR5, SR_CTAID.X ;  /* 0x00000000000579c3 */ /* 0x000e640000002500 */
[----:B-1----:R-:W-:Y:S01]  /*0030*/  USHF.L.U32 UR4, UR5, 0x2, URZ ;  /* 0x0000000205047899 */ /* 0x002fe200080006ff */
[----:B0-----:R-:W-:-:S05]  /*0040*/  SHF.R.U32.HI R0, RZ, 0x3, R5 ;  /* 0x00000003ff007819 */ /* 0x001fca0000011605 */
[----:B------:R-:W-:-:S04]  /*0050*/  LOP3.LUT R0, R0, UR4, RZ, 0xfc, !PT ;  /* 0x0000000400007c12 */ /* 0x000fc8000f8efcff */
[----:B------:R-:W-:-:S13]  /*0060*/  ISETP.GT.U32.AND P0, PT, R0, 0x8, PT ;  /* 0x000000080000780c */ /* 0x000fda0003f04070 */
[----:B------:R-:W-:Y:S05]  /*0070*/  @P0 EXIT ;  /* 0x000000000000094d */ /* 0x000fea0003800000 */
[----:B------:R-:W0:Y:S01]  /*0080*/  LDC.64 R2, c[0x0][0x388] ;  /* 0x0000e200ff027b82 */ /* 0x000e220000000a00 */
[----:B------:R-:W1:Y:S01]  /*0090*/  LDCU.64 UR6, c[0x0][0x358] ;  /* 0x00006b00ff0677ac */ /* 0x000e620008000a00 */
[----:B------:R-:W-:-:S06]  /*00a0*/  USHF.L.U32 UR4, UR5, 0x5, URZ ;  /* 0x0000000505047899 */ /* 0x000fcc00080006ff */
[----:B------:R-:W-:-:S05]  /*00b0*/  LOP3.LUT R5, R5, UR4, RZ, 0xfc, !PT ;  /* 0x0000000405057c12 */ /* 0x000fca000f8efcff */
[----:B0-----:R-:W-:-:S06]  /*00c0*/  IMAD.WIDE.U32 R2, R5, 0x4, R2 ;  /* 0x0000000405027825 */ /* 0x001fcc00078e0002 */
[----:B-1----:R-:W2:Y:S01]  /*00d0*/  LDG.E.CONSTANT R2, desc[UR6][R2.64] ;  /* 0x0000000602027981 */ /* 0x002ea2000c1e9900 */
[----:B------:R-:W-:Y:S02]  /*00e0*/  HFMA2 R9, -RZ, RZ, 1.625, 0 ;  /* 0x3e800000ff097431 */ /* 0x000fe400000001ff */
[C---:B--2---:R-:W-:Y:S01]  /*00f0*/  FADD R0, -|R2|.reuse, 1 ;  /* 0x3f80000002007421 */ /* 0x044fe20000000300 */
[----:B------:R-:W-:-:S05]  /*0100*/  FSETP.GT.AND P0, PT, |R2|, 8.50705917302346158658e+37, PT ;  /* 0x7e8000000200780b */ /* 0x000fca0003f04200 */
[----:B------:R-:W0:Y:S02]  /*0110*/  MUFU.RCP R0, R0 ;  /* 0x0000000000007308 */ /* 0x000e240000001000 */
[----:B0-----:R-:W-:Y:S01]  /*0120*/  FADD R7, R0, R0 ;  /* 0x0000000000077221 */ /* 0x001fe20000000000 */
[----:B------:R-:W-:-:S03]  /*0130*/  MOV R0, 0x3d39bf78 ;  /* 0x3d39bf7800007802 */ /* 0x000fc60000000f00 */
[----:B------:R-:W-:-:S05]  /*0140*/  FMUL R7, |R2|, R7 ;  /* 0x0000000702077220 */ /* 0x000fca0000400200 */
[----:B------:R-:W-:-:S04]  /*0150*/  FSEL R7, R7, -2, !P0 ;  /* 0xc000000007077808 */ /* 0x000fc80004000000 */
        /* <DEDUP_REMOVED lines=9> */
[----:B------:R-:W-:-:S03]  /*01f0*/  HFMA2 R9, -RZ, RZ, 1.75, 0 ;  /* 0x3f000000ff097431 */ /* 0x000fc600000001ff */
[----:B------:R-:W-:Y:S01]  /*0200*/  FADD R3, R3, R6 ;  /* 0x0000000603037221 */ /* 0x000fe20000000000 */
[----:B------:R-:W-:-:S03]  /*0210*/  FMUL R4, R4, 1.1920928955078125e-07 ;  /* 0x3400000004047820 */ /* 0x000fc60000400000 */
[----:B------:R-:W-:Y:S01]  /*0220*/  FFMA R0, R3, -R0, 0.10546888411045074463 ;  /* 0x3dd8001203007423 */ /* 0x000fe20000000800 */
[----:B------:R-:W-:-:S03]  /*0230*/  LOP3.LUT R2, R9, 0x80000000, R2, 0xb8, !PT ;  /* 0x8000000009027812 */ /* 0x000fc600078eb802 */
        /* <DEDUP_REMOVED lines=14> */
[----:B------:R-:W-:-:S04]  /*0320*/  FMUL R0, R2, R3 ;  /* 0x0000000302007220 */ /* 0x000fc80000400000 */
[----:B------:R-:W0:Y:S01]  /*0330*/  MUFU.RCP R3, |R0| ;  /* 0x4000000000037308 */ /* 0x000e220000001000 */
[----:B------:R-:W-:-:S04]  /*0340*/  FSETP.GT.AND P0, PT, |R0|, 1, PT ;  /* 0x3f8000000000780b */ /* 0x000fc80003f04200 */
[----:B0-----:R-:W-:Y:S02]  /*0350*/  FSEL R4, R3, |R0|, P0 ;  /* 0x4000000003047208 */ /* 0x001fe40000000000 */
[----:B------:R-:W-:-:S03]  /*0360*/  MOV R3, 0x3b2090aa ;  /* 0x3b2090aa00037802 */ /* 0x000fc60000000f00 */
[----:B------:R-:W-:-:S04]  /*0370*/  FMUL R6, R4, R4 ;  /* 0x0000000404067220 */ /* 0x000fc80000400000 */
[----:B------:R-:W-:-:S04]  /*0380*/  FFMA R3, R6, R3, -0.014396979473531246185 ;  /* 0xbc6be14f06037423 */ /* 0x000fc80000000003 */
[----:B------:R-:W-:-:S04]  /*0390*/  FFMA R3, R6, R3, 0.039849750697612762451 ;  /* 0x3d23397e06037423 */ /* 0x000fc80000000003 */
[----:B------:R-:W-:-:S04]  /*03a0*/  FFMA R3, R6, R3, -0.072529748082160949707 ;  /* 0xbd948a7a06037423 */ /* 0x000fc80000000003 */
[----:B------:R-:W-:-:S04]  /*03b0*/  FFMA R3, R6, R3, 0.10518480092287063599 ;  /* 0x3dd76b2106037423 */ /* 0x000fc80000000003 */
[C---:B------:R-:W-:Y:S02]  /*03c0*/  FFMA R7, R6.reuse, R3, -0.14171802997589111328 ;  /* 0xbe111e8806077423 */ /* 0x040fe40000000003 */
[----:B------:R-:W0:Y:S02]  /*03d0*/  LDC.64 R2, c[0x0][0x380] ;  /* 0x0000e000ff027b82 */ /* 0x000e240000000a00 */
[----:B------:R-:W-:-:S04]  /*03e0*/  FFMA R7, R6, R7, 0.19988775253295898438 ;  /* 0x3e4caf6006077423 */ /* 0x000fc80000000007 */
[----:B------:R-:W-:-:S04]  /*03f0*/  FFMA R7, R6, R7, -0.33332940936088562012 ;  /* 0xbeaaaa2706077423 */ /* 0x000fc80000000007 */
[----:B------:R-:W-:Y:S01]  /*0400*/  FMUL R7, R6, R7 ;  /* 0x0000000706077220 */ /* 0x000fe20000400000 */
[----:B------:R-:W-:-:S03]  /*0410*/  HFMA2 R6, -RZ, RZ, 1.857421875, -1409 ;  /* 0x3f6ee581ff067431 */ /* 0x000fc600000001ff */
[----:B------:R-:W-:-:S04]  /*0420*/  FFMA R7, R4, R7, R4 ;  /* 0x0000000704077223 */ /* 0x000fc80000000004 */
[----:B------:R-:W-:Y:S01]  /*0430*/  @P0 FFMA R7, R6, 1.6832555532455444336, -R7 ;  /* 0x3fd774eb06070823 */ /* 0x000fe20000000807 */
[----:B------:R-:W-:Y:S01]  /*0440*/  FSETP.NAN.AND P0, PT, |R0|, |R0|, PT ;  /* 0x400000000000720b */ /* 0x000fe20003f08200 */
[----:B0-----:R-:W-:-:S03]  /*0450*/  IMAD.WIDE.U32 R2, R5, 0x4, R2 ;  /* 0x0000000405027825 */ /* 0x001fc600078e0002 */
[----:B------:R-:W-:-:S04]  /*0460*/  LOP3.LUT R0, R7, 0x80000000, R0, 0xb8, !PT ;  /* 0x8000000007007812 */ /* 0x000fc800078eb800 */
[----:B------:R-:W-:-:S05]  /*0470*/  FSEL R7, R0, R7, !P0 ;  /* 0x0000000700077208 */ /* 0x000fca0004000000 */
[----:B------:R-:W-:Y:S01]  /*0480*/  STG.E desc[UR6][R2.64], R7 ;  /* 0x0000000702007986 */ /* 0x000fe2000c101906 */
[----:B------:R-:W-:Y:S05]  /*0490*/  EXIT ;  /* 0x000000000000794d */ /* 0x000fea0003800000 */
.L_x_1:
        /* <DEDUP_REMOVED lines=14> */
.L_x_5:


//--------------------- .text.default_function_kernel_2 --------------------------
	.section	.text.default_function_kernel_2,"ax",@progbits
	.align	128
        .global         default_function_kernel_2
        .type           default_function_kernel_2,@function
        .size           default_function_kernel_2,(.L_x_6 - default_function_kernel_2)
        .other          default_function_kernel_2,@"STO_CUDA_ENTRY STV_DEFAULT"
default_function_kernel_2:
.text.default_function_kernel_2:
        /* <DEDUP_REMOVED lines=12> */
[----:B0-----:R-:W-:-:S05]  /*00c0*/  IMAD.WIDE.U32 R2, R5, 0x4, R2 ;  /* 0x0000000405027825 */ /* 0x001fca00078e0002 */
[----:B-1----:R0:W2:Y:S01]  /*00d0*/  LDG.E.CONSTANT R0, desc[UR6][R2.64] ;  /* 0x0000000602007981 */ /* 0x0020a2000c1e9900 */
[----:B------:R-:W-:Y:S01]  /*00e0*/  HFMA2 R7, -RZ, RZ, 1.75, 0 ;  /* 0x3f000000ff077431 */ /* 0x000fe200000001ff */
[----:B0-----:R-:W-:-:S04]  /*00f0*/  MOV R3, 0x3d4dd2f7 ;  /* 0x3d4dd2f700037802 */ /* 0x001fc80000000f00 */
[C---:B--2---:R-:W-:Y:S01]  /*0100*/  FFMA R4, |R0|.reuse, -R7, 0.5 ;  /* 0x3f00000000047423 */ /* 0x044fe20000000a07 */
[C---:B------:R-:W-:Y:S02]  /*0110*/  FSETP.NEU.AND P1, PT, |R0|.reuse, 1, PT ;  /* 0x3f8000000000780b */ /* 0x040fe40003f2d200 */
[----:B------:R-:W-:Y:S01]  /*0120*/  FSETP.GT.AND P0, PT, |R0|, 0.56000000238418579102, PT ;  /* 0x3f0f5c290000780b */ /* 0x000fe20003f04200 */
[----:B------:R-:W0:Y:S02]  /*0130*/  MUFU.RSQ R7, R4 ;  /* 0x0000000400077308 */ /* 0x000e240000001400 */
[----:B0-----:R-:W-:Y:S01]  /*0140*/  FMUL R6, R4, R7 ;  /* 0x0000000704067220 */ /* 0x001fe20000400000 */
[----:B------:R-:W-:-:S04]  /*0150*/  FMUL R7, R7, -0.5 ;  /* 0xbf00000007077820 */ /* 0x000fc80000400000 */
[----:B------:R-:W-:-:S04]  /*0160*/  FFMA R7, R6, R7, 0.5 ;  /* 0x3f00000006077423 */ /* 0x000fc80000000007 */
[----:B------:R-:W-:-:S05]  /*0170*/  FFMA R7, R6, R7, R6 ;  /* 0x0000000706077223 */ /* 0x000fca0000000006 */
[----:B------:R-:W-:-:S04]  /*0180*/  FSEL R7, R7, RZ, P1 ;  /* 0x000000ff07077208 */ /* 0x000fc80000800000 */
[----:B------:R-:W-:-:S05]  /*0190*/  FSEL R7, R7, |R0|, P0 ;  /* 0x4000000007077208 */ /* 0x000fca0000000000 */
[----:B------:R-:W-:-:S04]  /*01a0*/  FMUL R6, R7, R7 ;  /* 0x0000000707067220 */ /* 0x000fc80000400000 */
[----:B------:R-:W-:-:S04]  /*01b0*/  FFMA R3, R6, R3, 0.018773360177874565125 ;  /* 0x3c99ca9706037423 */ /* 0x000fc80000000003 */
[----:B------:R-:W-:-:S04]  /*01c0*/  FFMA R3, R6, R3, 0.046769052743911743164 ;  /* 0x3d3f90e806037423 */ /* 0x000fc80000000003 */
[----:B------:R-:W-:-:S04]  /*01d0*/  FFMA R3, R6, R3, 0.074823014438152313232 ;  /* 0x3d993ccf06037423 */ /* 0x000fc80000000003 */
[C---:B------:R-:W-:Y:S02]  /*01e0*/  FFMA R9, R6.reuse, R3, 0.16667181253433227539 ;  /* 0x3e2aac0406097423 */ /* 0x040fe40000000003 */
[----:B------:R-:W0:Y:S02]  /*01f0*/  LDC.64 R2, c[0x0][0x380] ;  /* 0x0000e000ff027b82 */ /* 0x000e240000000a00 */
[----:B------:R-:W-:Y:S01]  /*0200*/  FMUL R6, R6, R9 ;  /* 0x0000000906067220 */ /* 0x000fe20000400000 */
[----:B------:R-:W-:-:S03]  /*0210*/  HFMA2 R9, -RZ, RZ, 1.9599609375, 20144 ;  /* 0x3fd774ebff097431 */ /* 0x000fc600000001ff */
[----:B------:R-:W-:-:S04]  /*0220*/  FFMA R7, R7, R6, R7 ;  /* 0x0000000607077223 */ /* 0x000fc80000000007 */
[----:B------:R-:W-:-:S04]  /*0230*/  FMUL R4, R7, -2 ;  /* 0xc000000007047820 */ /* 0x000fc80000400000 */
[----:B------:R-:W-:-:S05]  /*0240*/  @P0 FFMA R7, R9, 0.93318945169448852539, R4 ;  /* 0x3f6ee58109070823 */ /* 0x000fca0000000004 */
[C---:B------:R-:W-:Y:S02]  /*0250*/  FSETP.NAN.AND P0, PT, R7.reuse, R7, PT ;  /* 0x000000070700720b */ /* 0x040fe40003f08000 */
[----:B------:R-:W-:Y:S01]  /*0260*/  LOP3.LUT R0, R7, 0x80000000, R0, 0xb8, !PT ;  /* 0x8000000007007812 */ /* 0x000fe200078eb800 */
[----:B0-----:R-:W-:-:S03]  /*0270*/  IMAD.WIDE.U32 R2, R5, 0x4, R2 ;  /* 0x0000000405027825 */ /* 0x001fc600078e0002 */
[----:B------:R-:W-:-:S05]  /*0280*/  FSEL R7, R0, R7, !P0 ;  /* 0x0000000700077208 */ /* 0x000fca0004000000 */
[----:B------:R-:W-:Y:S01]  /*0290*/  STG.E desc[UR6][R2.64], R7 ;  /* 0x0000000702007986 */ /* 0x000fe2000c101906 */
[----:B------:R-:W-:Y:S05]  /*02a0*/  EXIT ;  /* 0x000000000000794d */ /* 0x000fea0003800000 */
.L_x_2:
        /* <DEDUP_REMOVED lines=13> */
.L_x_6:


//--------------------- .text.default_function_kernel --------------------------
	.section	.text.default_function_kernel,"ax",@progbits
	.align	128
        .global         default_function_kernel
        .type           default_function_kernel,@function
        .size           default_function_kernel,(.L_x_7 - default_function_kernel)
        .other          default_function_kernel,@"STO_CUDA_ENTRY STV_DEFAULT"
default_function_kernel:
.text.default_function_kernel:
[----:B------:R-:W-:Y:S01]  /*0000*/  LDC R1, c[0x0][0x37c] ;  /* 0x0000df00ff017b82 */ /* 0x000fe20000000800 */
[----:B------:R-:W0:Y:S07]  /*0010*/  S2R R5, SR_CTAID.X ;  /* 0x0000000000057919 */ /* 0x000e2e0000002500 */
[----:B------:R-:W1:Y:S01]  /*0020*/  LDC.64 R2, c[0x0][0x388] ;  /* 0x0000e200ff027b82 */ /* 0x000e620000000a00 */
[----:B------:R-:W2:Y:S01]  /*0030*/  LDCU.64 UR4, c[0x0][0x358] ;  /* 0x00006b00ff0477ac */ /* 0x000ea20008000a00 */
[----:B------:R-:W0:Y:S02]  /*0040*/  S2R R0, SR_TID.X ;  /* 0x0000000000007919 */ /* 0x000e240000002100 */
[----:B0-----:R-:W-:-:S04]  /*0050*/  IMAD R5, R5, 0x18, R0 ;  /* 0x0000001805057824 */ /* 0x001fc800078e0200 */
[----:B-1----:R-:W-:-:S05]  /*0060*/  IMAD.WIDE.U32 R2, R5, 0x4, R2 ;  /* 0x0000000405027825 */ /* 0x002fca00078e0002 */
[----:B--2---:R0:W2:Y:S01]  /*0070*/  LDG.E.CONSTANT R0, desc[UR4][R2.64] ;  /* 0x0000000402007981 */ /* 0x0040a2000c1e9900 */
[----:B------:R-:W-:Y:S01]  /*0080*/  HFMA2 R9, -RZ, RZ, 0.890625, -0.00056934356689453125 ;  /* 0x3b2090aaff097431 */ /* 0x000fe200000001ff */
[----:B------:R-:W-:Y:S01]  /*0090*/  MOV R6, 0x3f6ee581 ;  /* 0x3f6ee58100067802 */ /* 0x000fe20000000f00 */
[----:B0-----:R-:W0:Y:S02]  /*00a0*/  LDC.64 R2, c[0x0][0x380] ;  /* 0x0000e000ff027b82 */ /* 0x001e240000000a00 */
[----:B0-----:R-:W-:Y:S01]  /*00b0*/  IMAD.WIDE.U32 R2, R5, 0x4, R2 ;  /* 0x0000000405027825 */ /* 0x001fe200078e0002 */
[----:B--2---:R-:W0:Y:S01]  /*00c0*/  MUFU.RCP R7, |R0| ;  /* 0x4000000000077308 */ /* 0x004e220000001000 */
[----:B------:R-:W-:-:S04]  /*00d0*/  FSETP.GT.AND P0, PT, |R0|, 1, PT ;  /* 0x3f8000000000780b */ /* 0x000fc80003f04200 */
[----:B0-----:R-:W-:-:S05]  /*00e0*/  FSEL R7, R7, |R0|, P0 ;  /* 0x4000000007077208 */ /* 0x001fca0000000000 */
[----:B------:R-:W-:-:S04]  /*00f0*/  FMUL R4, R7, R7 ;  /* 0x0000000707047220 */ /* 0x000fc80000400000 */
[----:B------:R-:W-:-:S04]  /*0100*/  FFMA R9, R4, R9, -0.014396979473531246185 ;  /* 0xbc6be14f04097423 */ /* 0x000fc80000000009 */
[----:B------:R-:W-:-:S04]  /*0110*/  FFMA R9, R4, R9, 0.039849750697612762451 ;  /* 0x3d23397e04097423 */ /* 0x000fc80000000009 */
[----:B------:R-:W-:-:S04]  /*0120*/  FFMA R9, R4, R9, -0.072529748082160949707 ;  /* 0xbd948a7a04097423 */ /* 0x000fc80000000009 */
[----:B------:R-:W-:-:S04]  /*0130*/  FFMA R9, R4, R9, 0.10518480092287063599 ;  /* 0x3dd76b2104097423 */ /* 0x000fc80000000009 */
[----:B------:R-:W-:-:S04]  /*0140*/  FFMA R9, R4, R9, -0.14171802997589111328 ;  /* 0xbe111e8804097423 */ /* 0x000fc80000000009 */
[----:B------:R-:W-:-:S04]  /*0150*/  FFMA R9, R4, R9, 0.19988775253295898438 ;  /* 0x3e4caf6004097423 */ /* 0x000fc80000000009 */
[----:B------:R-:W-:-:S04]  /*0160*/  FFMA R9, R4, R9, -0.33332940936088562012 ;  /* 0xbeaaaa2704097423 */ /* 0x000fc80000000009 */
[----:B------:R-:W-:-:S04]  /*0170*/  FMUL R4, R4, R9 ;  /* 0x0000000904047220 */ /* 0x000fc80000400000 */
[----:B------:R-:W-:-:S04]  /*0180*/  FFMA R7, R7, R4, R7 ;  /* 0x0000000407077223 */ /* 0x000fc80000000007 */
[----:B------:R-:W-:Y:S01]  /*0190*/  @P0 FFMA R7, R6, 1.6832555532455444336, -R7 ;  /* 0x3fd774eb06070823 */ /* 0x000fe20000000807 */
[----:B------:R-:W-:-:S04]  /*01a0*/  FSETP.NAN.AND P0, PT, |R0|, |R0|, PT ;  /* 0x400000000000720b */ /* 0x000fc80003f08200 */
[----:B------:R-:W-:-:S04]  /*01b0*/  LOP3.LUT R0, R7, 0x80000000, R0, 0xb8, !PT ;  /* 0x8000000007007812 */ /* 0x000fc800078eb800 */
[----:B------:R-:W-:-:S05]  /*01c0*/  FSEL R7, R0, R7, !P0 ;  /* 0x0000000700077208 */ /* 0x000fca0004000000 */
[----:B------:R-:W-:Y:S01]  /*01d0*/  STG.E desc[UR4][R2.64], R7 ;  /* 0x0000000702007986 */ /* 0x000fe2000c101904 */
[----:B------:R-:W-:Y:S05]  /*01e0*/  EXIT ;  /* 0x000000000000794d */ /* 0x000fea0003800000 */
.L_x_3:
        /* <DEDUP_REMOVED lines=9> */
.L_x_7:


//--------------------- .nv.shared.reserved.0     --------------------------
	.section	.nv.shared.reserved.0,"aw",@nobits
	.weak		__nv_reservedSMEM_offset_0_alias
	.size		__nv_reservedSMEM_offset_0_alias, 0, 64
	.other		__nv_reservedSMEM_offset_0_alias,@"STO_CUDA_RESERVED_SHARED STV_DEFAULT"
__nv_reservedSMEM_offset_0_alias:
	.zero		0
	.zero		64


//--------------------- .nv.constant0.default_function_kernel_3 --------------------------
	.section	.nv.constant0.default_function_kernel_3,"a",@progbits
	.sectionflags	@""
	.align	4
.nv.constant0.default_function_kernel_3:
	.zero		912


//--------------------- .nv.constant0.default_function_kernel_1 --------------------------
	.section	.nv.constant0.default_function_kernel_1,"a",@progbits
	.sectionflags	@""
	.align	4
.nv.constant0.default_function_kernel_1:
	.zero		912


//--------------------- .nv.constant0.default_function_kernel_2 --------------------------
	.section	.nv.constant0.default_function_kernel_2,"a",@progbits
	.sectionflags	@""
	.align	4
.nv.constant0.default_function_kernel_2:
	.zero		912


//--------------------- .nv.constant0.default_function_kernel --------------------------
	.section	.nv.constant0.default_function_kernel,"a",@progbits
	.sectionflags	@""
	.align	4
.nv.constant0.default_function_kernel:
	.zero		912


//--------------------- SYMBOLS --------------------------

	.type		.nv.reservedSmem.offset0,@object
	.size		.nv.reservedSmem.offset0,0x4
